	.headerflags	@"EF_CUDA_TEXMODE_UNIFIED EF_CUDA_64BIT_ADDRESS EF_CUDA_ACCELERATORS EF_CUDA_SM90 EF_CUDA_VIRTUAL_SM(EF_CUDA_SM90)"
	.elftype	@"ET_EXEC"


//--------------------- .nv.info                  --------------------------
	.section	.nv.info,"",@"SHT_CUDA_INFO"
	.align	4


	//----- nvinfo : EIATTR_REGCOUNT
	.align		4
        /*0000*/ 	.byte	0x04, 0x2f
        /*0002*/ 	.short	(.L_2 - .L_1)
	.align		4
.L_1:
        /*0004*/ 	.word	index@(triton_poi_fused_convolution_gelu_0)
        /*0008*/ 	.word	0x00000014


	//----- nvinfo : EIATTR_MIN_STACK_SIZE
	.align		4
.L_2:
        /*000c*/ 	.byte	0x04, 0x12
        /*000e*/ 	.short	(.L_4 - .L_3)
	.align		4
.L_3:
        /*0010*/ 	.word	index@(triton_poi_fused_convolution_gelu_0)
        /*0014*/ 	.word	0x00000000


	//----- nvinfo : EIATTR_FRAME_SIZE
	.align		4
.L_4:
        /*0018*/ 	.byte	0x04, 0x11
        /*001a*/ 	.short	(.L_6 - .L_5)
	.align		4
.L_5:
        /*001c*/ 	.word	index@(triton_poi_fused_convolution_gelu_0)
        /*0020*/ 	.word	0x00000000


	//----- nvinfo : EIATTR_MIN_STACK_SIZE
	.align		4
.L_6:
        /*0024*/ 	.byte	0x04, 0x12
        /*0026*/ 	.short	(.L_8 - .L_7)
	.align		4
.L_7:
        /*0028*/ 	.word	index@(triton_poi_fused_convolution_gelu_0)
        /*002c*/ 	.word	0x00000000
.L_8:


//--------------------- .nv.info.triton_poi_fused_convolution_gelu_0 --------------------------
	.section	.nv.info.triton_poi_fused_convolution_gelu_0,"",@"SHT_CUDA_INFO"
	.sectionflags	@""
	.align	4


	//----- nvinfo : EIATTR_CUDA_API_VERSION
	.align		4
        /*0000*/ 	.byte	0x04, 0x37
        /*0002*/ 	.short	(.L_10 - .L_9)
.L_9:
        /*0004*/ 	.word	0x0000007c


	//----- nvinfo : EIATTR_KPARAM_INFO
	.align		4
.L_10:
        /*0008*/ 	.byte	0x04, 0x17
        /*000a*/ 	.short	(.L_12 - .L_11)
.L_11:
        /*000c*/ 	.word	0x00000000
        /*0010*/ 	.short	0x0003
        /*0012*/ 	.short	0x0018
        /*0014*/ 	.byte	0x00, 0xf0, 0x11, 0x00


	//----- nvinfo : EIATTR_KPARAM_INFO
	.align		4
.L_12:
        /*0018*/ 	.byte	0x04, 0x17
        /*001a*/ 	.short	(.L_14 - .L_13)
.L_13:
        /*001c*/ 	.word	0x00000000
        /*0020*/ 	.short	0x0002
        /*0022*/ 	.short	0x0010
        /*0024*/ 	.byte	0x00, 0xf4, 0x21, 0x00


	//----- nvinfo : EIATTR_KPARAM_INFO
	.align		4
.L_14:
        /*0028*/ 	.byte	0x04, 0x17
        /*002a*/ 	.short	(.L_16 - .L_15)
.L_15:
        /*002c*/ 	.word	0x00000000
        /*0030*/ 	.short	0x0001
        /*0032*/ 	.short	0x0008
        /*0034*/ 	.byte	0x00, 0xf4, 0x21, 0x00


	//----- nvinfo : EIATTR_KPARAM_INFO
	.align		4
.L_16:
        /*0038*/ 	.byte	0x04, 0x17
        /*003a*/ 	.short	(.L_18 - .L_17)
.L_17:
        /*003c*/ 	.word	0x00000000
        /*0040*/ 	.short	0x0000
        /*0042*/ 	.short	0x0000
        /*0044*/ 	.byte	0x00, 0xf4, 0x21, 0x00


	//----- nvinfo : EIATTR_SPARSE_MMA_MASK
	.align		4
.L_18:
        /*0048*/ 	.byte	0x03, 0x50
        /*004a*/ 	.short	0x0000


	//----- nvinfo : EIATTR_MAXREG_COUNT
	.align		4
        /*004c*/ 	.byte	0x03, 0x1b
        /*004e*/ 	.short	0x00ff


	//----- nvinfo : EIATTR_EXIT_INSTR_OFFSETS
	.align		4
        /*0050*/ 	.byte	0x04, 0x1c
        /*0052*/ 	.short	(.L_20 - .L_19)


	//   ....[0]....
.L_19:
        /*0054*/ 	.word	0x00000670


	//   ....[1]....
        /*0058*/ 	.word	0x00000690


	//----- nvinfo : EIATTR_REQNTID
	.align		4
.L_20:
        /*005c*/ 	.byte	0x04, 0x10
        /*005e*/ 	.short	(.L_22 - .L_21)
.L_21:
        /*0060*/ 	.word	0x00000080
        /*0064*/ 	.word	0x00000001
        /*0068*/ 	.word	0x00000001


	//----- nvinfo : EIATTR_CBANK_PARAM_SIZE
	.align		4
.L_22:
        /*006c*/ 	.byte	0x03, 0x19
        /*006e*/ 	.short	0x001c


	//----- nvinfo : EIATTR_PARAM_CBANK
	.align		4
        /*0070*/ 	.byte	0x04, 0x0a
        /*0072*/ 	.short	(.L_24 - .L_23)
	.align		4
.L_23:
        /*0074*/ 	.word	index@(.nv.constant0.triton_poi_fused_convolution_gelu_0)
        /*0078*/ 	.short	0x0210
        /*007a*/ 	.short	0x001c


	//----- nvinfo : EIATTR_SW_WAR
	.align		4
.L_24:
        /*007c*/ 	.byte	0x04, 0x36
        /*007e*/ 	.short	(.L_26 - .L_25)
.L_25:
        /*0080*/ 	.word	0x00000008
.L_26:


//--------------------- .nv.callgraph             --------------------------
	.section	.nv.callgraph,"",@"SHT_CUDA_CALLGRAPH"
	.align	4
	.sectionentsize	8
	.align		4
        /*0000*/ 	.word	0x00000000
	.align		4
        /*0004*/ 	.word	0xffffffff
	.align		4
        /*0008*/ 	.word	0x00000000
	.align		4
        /*000c*/ 	.word	0xfffffffe
	.align		4
        /*0010*/ 	.word	0x00000000
	.align		4
        /*0014*/ 	.word	0xfffffffd
	.align		4
        /*0018*/ 	.word	0x00000000
	.align		4
        /*001c*/ 	.word	0xfffffffc


//--------------------- .nv.constant4             --------------------------
	.section	.nv.constant4,"a",@progbits
	.align	8
	.align		8
.nv.constant4:
        /*0000*/ 	.dword	_$_str


//--------------------- .text.triton_poi_fused_convolution_gelu_0 --------------------------
	.section	.text.triton_poi_fused_convolution_gelu_0,"ax",@progbits
	.align	128
        .global         triton_poi_fused_convolution_gelu_0
        .type           triton_poi_fused_convolution_gelu_0,@function
        .size           triton_poi_fused_convolution_gelu_0,(.L_x_1 - triton_poi_fused_convolution_gelu_0)
        .other          triton_poi_fused_convolution_gelu_0,@"STO_CUDA_ENTRY STV_DEFAULT"
triton_poi_fused_convolution_gelu_0:
.text.triton_poi_fused_convolution_gelu_0:
[----:B------:R-:W0:Y:S02]  /*0000*/  LDC R1, c[0x0][0x28] ;  /* 0x00000a00ff017b82 */ /* 0x000e240000000800 */
[----:B------:R-:W1:Y:S01]  /*0010*/  S2R R0, SR_TID.X ;  /* 0x0000000000007919 */ /* 0x000e620000002100 */
[----:B------:R-:W2:Y:S01]  /*0020*/  LDC.64 R4, c[0x0][0x210] ;  /* 0x00008400ff047b82 */ /* 0x000ea20000000a00 */
[----:B------:R-:W-:Y:S01]  /*0030*/  HFMA2.MMA R15, -RZ, RZ, 0, 0 ;  /* 0x00000000ff0f7435 */ /* 0x000fe200000001ff */
[----:B------:R-:W-:Y:S01]  /*0040*/  ULDC.64 UR4, c[0x0][0x208] ;  /* 0x0000820000047ab9 */ /* 0x000fe20000000a00 */
[----:B------:R-:W3:Y:S01]  /*0050*/  S2R R3, SR_CTAID.X ;  /* 0x0000000000037919 */ /* 0x000ee20000002500 */
[----:B------:R-:W-:Y:S01]  /*0060*/  IMAD.MOV.U32 R14, RZ, RZ, -0x460a9f47 ;  /* 0xb9f560b9ff0e7424 */ /* 0x000fe200078e00ff */
[----:B------:R-:W-:Y:S01]  /*0070*/  MOV R16, 0x3bac840b ;  /* 0x3bac840b00107802 */ /* 0x000fe20000000f00 */
[----:B------:R-:W-:Y:S01]  /*0080*/  ULDC.64 UR6, c[0x0][0x220] ;  /* 0x0000880000067ab9 */ /* 0x000fe20000000a00 */
[----:B-1----:R-:W-:-:S04]  /*0090*/  SHF.L.U32 R0, R0, 0x1, RZ ;  /* 0x0000000100007819 */ /* 0x002fc800000006ff */
[----:B------:R-:W-:-:S04]  /*00a0*/  LOP3.LUT R0, R0, 0xfe, RZ, 0xc0, !PT ;  /* 0x000000fe00007812 */ /* 0x000fc800078ec0ff */
[----:B---3--:R-:W-:Y:S02]  /*00b0*/  LEA R0, R3, R0, 0x8 ;  /* 0x0000000003007211 */ /* 0x008fe400078e40ff */
[----:B------:R-:W1:Y:S02]  /*00c0*/  LDC.64 R2, c[0x0][0x218] ;  /* 0x00008600ff027b82 */ /* 0x000e640000000a00 */
[C---:B------:R-:W-:Y:S01]  /*00d0*/  ISETP.GE.AND P0, PT, R0.reuse, 0x190, PT ;  /* 0x000001900000780c */ /* 0x040fe20003f06270 */
[----:B------:R-:W-:-:S04]  /*00e0*/  IMAD.HI R7, R0, 0x51eb851f, RZ ;  /* 0x51eb851f00077827 */ /* 0x000fc800078e02ff */
[C---:B------:R-:W-:Y:S01]  /*00f0*/  VIADD R6, R0.reuse, 0x1 ;  /* 0x0000000100067836 */ /* 0x040fe20000000000 */
[----:B------:R-:W-:Y:S01]  /*0100*/  SHF.R.U32.HI R8, RZ, 0x1f, R7 ;  /* 0x0000001fff087819 */ /* 0x000fe20000011607 */
[----:B--2---:R-:W-:-:S03]  /*0110*/  IMAD.WIDE R4, R0, 0x4, R4 ;  /* 0x0000000400047825 */ /* 0x004fc600078e0204 */
[----:B------:R-:W-:Y:S01]  /*0120*/  LEA.HI.SX32 R8, R7, R8, 0x1d ;  /* 0x0000000807087211 */ /* 0x000fe200078feaff */
[----:B------:R-:W-:-:S03]  /*0130*/  IMAD.HI R6, R6, 0x51eb851f, RZ ;  /* 0x51eb851f06067827 */ /* 0x000fc600078e02ff */
[----:B------:R-:W-:Y:S02]  /*0140*/  LEA.HI R9, R8, R8, RZ, 0x2 ;  /* 0x0000000808097211 */ /* 0x000fe400078f10ff */
[----:B------:R-:W-:Y:S02]  /*0150*/  SHF.R.U32.HI R7, RZ, 0x1f, R6 ;  /* 0x0000001fff077819 */ /* 0x000fe40000011606 */
[----:B------:R-:W-:Y:S02]  /*0160*/  LOP3.LUT R11, R9, 0xfffffffc, RZ, 0xc0, !PT ;  /* 0xfffffffc090b7812 */ /* 0x000fe400078ec0ff */
[----:B------:R-:W-:Y:S02]  /*0170*/  LEA.HI.SX32 R9, R6, R7, 0x1d ;  /* 0x0000000706097211 */ /* 0x000fe400078feaff */
[----:B------:R-:W-:Y:S02]  /*0180*/  CS2R R6, SRZ ;  /* 0x0000000000067805 */ /* 0x000fe4000001ff00 */
[----:B------:R-:W-:-:S02]  /*0190*/  IADD3 R11, R8, -R11, RZ ;  /* 0x8000000b080b7210 */ /* 0x000fc40007ffe0ff */
[----:B------:R-:W-:-:S03]  /*01a0*/  LEA.HI R8, R9, R9, RZ, 0x2 ;  /* 0x0000000909087211 */ /* 0x000fc600078f10ff */
[----:B-1----:R-:W-:Y:S01]  /*01b0*/  IMAD.WIDE R10, R11, 0x4, R2 ;  /* 0x000000040b0a7825 */ /* 0x002fe200078e0202 */
[----:B------:R-:W-:Y:S01]  /*01c0*/  LOP3.LUT R8, R8, 0xfffffffc, RZ, 0xc0, !PT ;  /* 0xfffffffc08087812 */ /* 0x000fe200078ec0ff */
[----:B------:R-:W2:Y:S04]  /*01d0*/  @!P0 LDG.E.64 R6, desc[UR4][R4.64] ;  /* 0x0000000404068981 */ /* 0x000ea8000c1e1b00 */
[----:B------:R-:W-:Y:S01]  /*01e0*/  IMAD.IADD R13, R9, 0x1, -R8 ;  /* 0x00000001090d7824 */ /* 0x000fe200078e0a08 */
[----:B------:R-:W-:Y:S01]  /*01f0*/  MOV R8, RZ ;  /* 0x000000ff00087202 */ /* 0x000fe20000000f00 */
[----:B------:R1:W2:Y:S02]  /*0200*/  @!P0 LDG.E.EL R15, desc[UR4][R10.64] ;  /* 0x000000040a0f8981 */ /* 0x0002a4000c2e1900 */
[----:B------:R-:W-:-:S05]  /*0210*/  IMAD.WIDE R12, R13, 0x4, R2 ;  /* 0x000000040d0c7825 */ /* 0x000fca00078e0202 */
[----:B------:R3:W4:Y:S01]  /*0220*/  @!P0 LDG.E.EL R8, desc[UR4][R12.64] ;  /* 0x000000040c088981 */ /* 0x000722000c2e1900 */
[----:B------:R-:W-:Y:S01]  /*0230*/  MOV R17, 0x3bac840b ;  /* 0x3bac840b00117802 */ /* 0x000fe20000000f00 */
[----:B-1----:R-:W-:Y:S02]  /*0240*/  HFMA2.MMA R10, -RZ, RZ, 0.470947265625, -12.46875 ;  /* 0x3789ca3cff0a7435 */ /* 0x002fe400000001ff */
[----:B---3--:R-:W-:Y:S02]  /*0250*/  HFMA2.MMA R13, -RZ, RZ, 0.470947265625, -12.46875 ;  /* 0x3789ca3cff0d7435 */ /* 0x008fe400000001ff */
[----:B------:R-:W-:Y:S01]  /*0260*/  HFMA2.MMA R12, -RZ, RZ, 1.52734375, -41152 ;  /* 0x3e1cf906ff0c7435 */ /* 0x000fe200000001ff */
[----:B--2---:R-:W-:Y:S01]  /*0270*/  FADD R6, R15, R6 ;  /* 0x000000060f067221 */ /* 0x004fe20000000000 */
[----:B------:R-:W-:-:S03]  /*0280*/  IMAD.MOV.U32 R15, RZ, RZ, -0x460a9f47 ;  /* 0xb9f560b9ff0f7424 */ /* 0x000fc600078e00ff */
[----:B------:R-:W-:Y:S01]  /*0290*/  FMUL R2, R6, 0.70710676908493041992 ;  /* 0x3f3504f306027820 */ /* 0x000fe20000400000 */
[----:B----4-:R-:W-:-:S03]  /*02a0*/  FADD R7, R8, R7 ;  /* 0x0000000708077221 */ /* 0x010fc60000000000 */
[----:B------:R-:W-:Y:S01]  /*02b0*/  FADD.FTZ R9, |R2|, -RZ ;  /* 0x800000ff02097221 */ /* 0x000fe20000010200 */
[----:B------:R-:W-:Y:S01]  /*02c0*/  FMUL R3, R7, 0.70710676908493041992 ;  /* 0x3f3504f307037820 */ /* 0x000fe20000400000 */
[----:B------:R1:W-:Y:S03]  /*02d0*/  @!P0 STG.E.64 desc[UR4][R4.64], R6 ;  /* 0x0000000604008986 */ /* 0x0003e6000c101b04 */
[----:B------:R-:W-:Y:S01]  /*02e0*/  FSETP.GE.AND P1, PT, R9, 1.0029599666595458984, PT ;  /* 0x3f8060fe0900780b */ /* 0x000fe20003f26000 */
[----:B------:R-:W-:-:S05]  /*02f0*/  FADD.FTZ R8, |R3|, -RZ ;  /* 0x800000ff03087221 */ /* 0x000fca0000010200 */
[----:B------:R-:W-:-:S07]  /*0300*/  FSETP.GE.AND P2, PT, R8, 1.0029599666595458984, PT ;  /* 0x3f8060fe0800780b */ /* 0x000fce0003f46000 */
[----:B------:R-:W-:Y:S01]  /*0310*/  @!P1 MOV R10, 0x38b1e96a ;  /* 0x38b1e96a000a9802 */ /* 0x000fe20000000f00 */
[----:B------:R-:W-:Y:S02]  /*0320*/  @!P1 IMAD.MOV.U32 R14, RZ, RZ, -0x45a8b2e0 ;  /* 0xba574d20ff0e9424 */ /* 0x000fe400078e00ff */
[----:B------:R-:W-:Y:S01]  /*0330*/  @!P1 FMUL R9, R2, R2 ;  /* 0x0000000202099220 */ /* 0x000fe20000400000 */
[----:B------:R-:W-:Y:S01]  /*0340*/  @!P1 MOV R16, 0x3baad5ea ;  /* 0x3baad5ea00109802 */ /* 0x000fe20000000f00 */
[----:B------:R-:W-:Y:S02]  /*0350*/  @!P1 IMAD.MOV.U32 R12, RZ, RZ, 0x3de718af ;  /* 0x3de718afff0c9424 */ /* 0x000fe400078e00ff */
[----:B------:R-:W-:Y:S01]  /*0360*/  FFMA.FTZ R11, R9, R10, R14 ;  /* 0x0000000a090b7223 */ /* 0x000fe2000001000e */
[----:B------:R-:W-:Y:S01]  /*0370*/  @!P2 MOV R13, 0x38b1e96a ;  /* 0x38b1e96a000da802 */ /* 0x000fe20000000f00 */
[----:B------:R-:W-:Y:S02]  /*0380*/  @!P2 IMAD.MOV.U32 R15, RZ, RZ, -0x45a8b2e0 ;  /* 0xba574d20ff0fa424 */ /* 0x000fe400078e00ff */
[----:B------:R-:W-:Y:S01]  /*0390*/  @!P2 FMUL R8, R3, R3 ;  /* 0x000000030308a220 */ /* 0x000fe20000400000 */
[----:B------:R-:W-:Y:S01]  /*03a0*/  @!P2 MOV R17, 0x3baad5ea ;  /* 0x3baad5ea0011a802 */ /* 0x000fe20000000f00 */
[----:B------:R-:W-:Y:S01]  /*03b0*/  FFMA.FTZ R11, R11, R9, R16 ;  /* 0x000000090b0b7223 */ /* 0x000fe20000010010 */
[----:B------:R-:W-:Y:S01]  /*03c0*/  MOV R10, 0xbd0c8162 ;  /* 0xbd0c8162000a7802 */ /* 0x000fe20000000f00 */
[----:B------:R-:W-:Y:S01]  /*03d0*/  FFMA.FTZ R14, R8, R13, R15 ;  /* 0x0000000d080e7223 */ /* 0x000fe2000001000f */
[----:B------:R-:W-:Y:S01]  /*03e0*/  HFMA2.MMA R13, -RZ, RZ, -1.26171875, -2.110004425048828125e-05 ;  /* 0xbd0c8162ff0d7435 */ /* 0x000fe200000001ff */
[----:B------:R-:W-:Y:S01]  /*03f0*/  @!P1 IMAD.MOV.U32 R10, RZ, RZ, -0x4323e419 ;  /* 0xbcdc1be7ff0a9424 */ /* 0x000fe200078e00ff */
[----:B------:R-:W-:Y:S01]  /*0400*/  HFMA2.MMA R15, -RZ, RZ, 1.52734375, -41152 ;  /* 0x3e1cf906ff0f7435 */ /* 0x000fe200000001ff */
[-C--:B------:R-:W-:Y:S01]  /*0410*/  FFMA.FTZ R14, R14, R8.reuse, R17 ;  /* 0x000000080e0e7223 */ /* 0x080fe20000010011 */
[----:B------:R-:W-:Y:S01]  /*0420*/  HFMA2.MMA R17, -RZ, RZ, 1.78125, -136.25 ;  /* 0x3f20d842ff117435 */ /* 0x000fe200000001ff */
[-C--:B------:R-:W-:Y:S01]  /*0430*/  FFMA.FTZ R11, R11, R9.reuse, R10 ;  /* 0x000000090b0b7223 */ /* 0x080fe2000001000a */
[----:B------:R-:W-:Y:S01]  /*0440*/  @!P2 MOV R13, 0xbcdc1be7 ;  /* 0xbcdc1be7000da802 */ /* 0x000fe20000000f00 */
[----:B------:R-:W-:Y:S01]  /*0450*/  HFMA2.MMA R10, -RZ, RZ, 1.853515625, -0.00091457366943359375 ;  /* 0x3f6a937eff0a7435 */ /* 0x000fe200000001ff */
[----:B------:R-:W-:Y:S01]  /*0460*/  @!P2 MOV R15, 0x3de718af ;  /* 0x3de718af000fa802 */ /* 0x000fe20000000f00 */
[----:B------:R-:W-:Y:S01]  /*0470*/  FFMA.FTZ R11, R11, R9, R12 ;  /* 0x000000090b0b7223 */ /* 0x000fe2000001000c */
[----:B------:R-:W-:Y:S01]  /*0480*/  MOV R12, 0x3f20d842 ;  /* 0x3f20d842000c7802 */ /* 0x000fe20000000f00 */
[-C--:B------:R-:W-:Y:S01]  /*0490*/  FFMA.FTZ R14, R14, R8.reuse, R13 ;  /* 0x000000080e0e7223 */ /* 0x080fe2000001000d */
[----:B------:R-:W-:Y:S01]  /*04a0*/  HFMA2.MMA R13, -RZ, RZ, 1.853515625, -0.00091457366943359375 ;  /* 0x3f6a937eff0d7435 */ /* 0x000fe200000001ff */
[----:B------:R-:W-:Y:S01]  /*04b0*/  @!P1 IMAD.MOV.U32 R10, RZ, RZ, -0x413f6c54 ;  /* 0xbec093acff0a9424 */ /* 0x000fe200078e00ff */
[----:B------:R-:W-:Y:S01]  /*04c0*/  @!P2 MOV R17, 0x3e0375d3 ;  /* 0x3e0375d30011a802 */ /* 0x000fe20000000f00 */
[----:B------:R-:W-:Y:S01]  /*04d0*/  FFMA.FTZ R14, R14, R8, R15 ;  /* 0x000000080e0e7223 */ /* 0x000fe2000001000f */
[----:B------:R-:W-:-:S02]  /*04e0*/  @!P1 IMAD.MOV.U32 R12, RZ, RZ, 0x3e0375d3 ;  /* 0x3e0375d3ff0c9424 */ /* 0x000fc400078e00ff */
[-C--:B------:R-:W-:Y:S01]  /*04f0*/  FFMA.FTZ R11, R11, R9.reuse, R10 ;  /* 0x000000090b0b7223 */ /* 0x080fe2000001000a */
[----:B------:R-:W-:Y:S02]  /*0500*/  @!P2 MOV R13, 0xbec093ac ;  /* 0xbec093ac000da802 */ /* 0x000fe40000000f00 */
[----:B------:R-:W-:Y:S01]  /*0510*/  FSEL R10, -R9, R2, P1 ;  /* 0x00000002090a7208 */ /* 0x000fe20000800100 */
[----:B------:R-:W-:Y:S01]  /*0520*/  FFMA.FTZ R11, R11, R9, R12 ;  /* 0x000000090b0b7223 */ /* 0x000fe2000001000c */
[----:B------:R-:W-:Y:S01]  /*0530*/  FSEL R9, -R8, R3, P2 ;  /* 0x0000000308097208 */ /* 0x000fe20001000100 */
[----:B------:R-:W-:Y:S02]  /*0540*/  FFMA.FTZ R14, R14, R8, R13 ;  /* 0x000000080e0e7223 */ /* 0x000fe4000001000d */
[----:B------:R-:W-:Y:S02]  /*0550*/  FFMA.FTZ R10, R11, R10, R10 ;  /* 0x0000000a0b0a7223 */ /* 0x000fe4000001000a */
[----:B------:R-:W-:-:S02]  /*0560*/  FFMA.FTZ R14, R14, R8, R17 ;  /* 0x000000080e0e7223 */ /* 0x000fc40000010011 */
[----:B------:R-:W2:Y:S02]  /*0570*/  @P1 MUFU.EX2 R8, R10 ;  /* 0x0000000a00081308 */ /* 0x000ea40000000800 */
[----:B------:R-:W-:-:S06]  /*0580*/  FFMA.FTZ R14, R14, R9, R9 ;  /* 0x000000090e0e7223 */ /* 0x000fcc0000010009 */
[----:B------:R-:W3:Y:S01]  /*0590*/  @P2 MUFU.EX2 R11, R14 ;  /* 0x0000000e000b2308 */ /* 0x000ee20000000800 */
[----:B--2---:R-:W-:-:S05]  /*05a0*/  @P1 FADD R9, -R8, 1 ;  /* 0x3f80000008091421 */ /* 0x004fca0000000100 */
[----:B------:R-:W-:Y:S01]  /*05b0*/  @P1 LOP3.LUT R10, R9, 0x80000000, R2, 0xf8, !PT ;  /* 0x80000000090a1812 */ /* 0x000fe200078ef802 */
[----:B------:R-:W-:Y:S01]  /*05c0*/  FMUL R9, R6, 0.5 ;  /* 0x3f00000006097820 */ /* 0x000fe20000400000 */
[----:B------:R-:W-:Y:S01]  /*05d0*/  LEA R2, P1, R0, UR6, 0x2 ;  /* 0x0000000600027c11 */ /* 0x000fe2000f8210ff */
[----:B---3--:R-:W-:Y:S02]  /*05e0*/  @P2 FADD R8, -R11, 1 ;  /* 0x3f8000000b082421 */ /* 0x008fe40000000100 */
[----:B------:R-:W-:-:S03]  /*05f0*/  FADD R10, R10, 1 ;  /* 0x3f8000000a0a7421 */ /* 0x000fc60000000000 */
[----:B------:R-:W-:Y:S01]  /*0600*/  @P2 LOP3.LUT R14, R8, 0x80000000, R3, 0xf8, !PT ;  /* 0x80000000080e2812 */ /* 0x000fe200078ef803 */
[----:B------:R-:W-:Y:S01]  /*0610*/  FMUL R8, R7, 0.5 ;  /* 0x3f00000007087820 */ /* 0x000fe20000400000 */
[----:B------:R-:W-:Y:S01]  /*0620*/  SHF.R.S32.HI R3, RZ, 0x1f, R0 ;  /* 0x0000001fff037819 */ /* 0x000fe20000011400 */
[----:B------:R-:W-:Y:S02]  /*0630*/  FMUL R10, R9, R10 ;  /* 0x0000000a090a7220 */ /* 0x000fe40000400000 */
[----:B------:R-:W-:Y:S01]  /*0640*/  FADD R11, R14, 1 ;  /* 0x3f8000000e0b7421 */ /* 0x000fe20000000000 */
[----:B------:R-:W-:-:S03]  /*0650*/  LEA.HI.X R3, R0, UR7, R3, 0x2, P1 ;  /* 0x0000000700037c11 */ /* 0x000fc600088f1403 */
[----:B------:R-:W-:Y:S01]  /*0660*/  FMUL R11, R8, R11 ;  /* 0x0000000b080b7220 */ /* 0x000fe20000400000 */
[----:B-1----:R-:W-:Y:S06]  /*0670*/  @P0 EXIT ;  /* 0x000000000000094d */ /* 0x002fec0003800000 */
[----:B------:R-:W-:Y:S01]  /*0680*/  STG.E.64 desc[UR4][R2.64], R10 ;  /* 0x0000000a02007986 */ /* 0x000fe2000c101b04 */
[----:B------:R-:W-:Y:S05]  /*0690*/  EXIT ;  /* 0x000000000000794d */ /* 0x000fea0003800000 */
.L_x_0:
[----:B------:R-:W-:-:S00]  /*06a0*/  BRA `(.L_x_0) ;  /* 0xfffffffc00fc7947 */ /* 0x000fc0000383ffff */
[----:B------:R-:W-:-:S00]  /*06b0*/  NOP ;  /* 0x0000000000007918 */ /* 0x000fc00000000000 */
        /* <DEDUP_REMOVED lines=12> */
.L_x_1:


//--------------------- .nv.global.init           --------------------------
	.section	.nv.global.init,"aw",@progbits
.nv.global.init:
	.type		_$_str,@object
	.size		_$_str,(.L_0 - _$_str)
_$_str:
        /*0000*/ 	.byte	0x5f, 0x5f, 0x43, 0x55, 0x44, 0x41, 0x5f, 0x46, 0x54, 0x5a, 0x00
.L_0:


//--------------------- .nv.constant0.triton_poi_fused_convolution_gelu_0 --------------------------
	.section	.nv.constant0.triton_poi_fused_convolution_gelu_0,"a",@progbits
	.sectionflags	@""
	.align	4
.nv.constant0.triton_poi_fused_convolution_gelu_0:
	.zero		556
